//
// Generated by NVIDIA NVVM Compiler
//
// Compiler Build ID: CL-36424714
// Cuda compilation tools, release 13.0, V13.0.88
// Based on NVVM 20.0.0
//

.version 9.0
.target sm_100
.address_size 64

	// .globl	_Z13parallelJacobPdS_S_S_iiPi
.const .align 8 .f64 THRESHOLD = 0d3E112E0BE826D695;

.visible .entry _Z13parallelJacobPdS_S_S_iiPi(
	.param .u64 .ptr .align 1 _Z13parallelJacobPdS_S_S_iiPi_param_0,
	.param .u64 .ptr .align 1 _Z13parallelJacobPdS_S_S_iiPi_param_1,
	.param .u64 .ptr .align 1 _Z13parallelJacobPdS_S_S_iiPi_param_2,
	.param .u64 .ptr .align 1 _Z13parallelJacobPdS_S_S_iiPi_param_3,
	.param .u32 _Z13parallelJacobPdS_S_S_iiPi_param_4,
	.param .u32 _Z13parallelJacobPdS_S_S_iiPi_param_5,
	.param .u64 .ptr .align 1 _Z13parallelJacobPdS_S_S_iiPi_param_6
)
{
	.reg .pred 	%p<25>;
	.reg .b32 	%r<46>;
	.reg .b64 	%rd<48>;
	.reg .b64 	%fd<100>;

	ld.param.u64 	%rd12, [_Z13parallelJacobPdS_S_S_iiPi_param_0];
	ld.param.u64 	%rd14, [_Z13parallelJacobPdS_S_S_iiPi_param_1];
	ld.param.u64 	%rd15, [_Z13parallelJacobPdS_S_S_iiPi_param_2];
	ld.param.u64 	%rd13, [_Z13parallelJacobPdS_S_S_iiPi_param_3];
	ld.param.u32 	%r18, [_Z13parallelJacobPdS_S_S_iiPi_param_5];
	cvta.to.global.u64 	%rd1, %rd14;
	cvta.to.global.u64 	%rd2, %rd15;
	mov.u32 	%r19, %ntid.x;
	mov.u32 	%r20, %ctaid.x;
	mov.u32 	%r21, %tid.x;
	mad.lo.s32 	%r1, %r19, %r20, %r21;
	mul.lo.s32 	%r2, %r18, %r1;
	setp.lt.s32 	%p1, %r18, 1;
	mov.f64 	%fd79, 0d0000000000000000;
	@%p1 bra 	$L__BB0_41;
	and.b32  	%r3, %r18, 7;
	setp.lt.u32 	%p2, %r18, 8;
	mov.f64 	%fd79, 0d0000000000000000;
	mov.b32 	%r44, 0;
	@%p2 bra 	$L__BB0_20;
	and.b32  	%r44, %r18, 2147483640;
	add.s64 	%rd47, %rd1, 32;
	neg.s32 	%r40, %r1;
	mul.wide.s32 	%rd16, %r2, 8;
	add.s64 	%rd17, %rd16, %rd2;
	add.s64 	%rd46, %rd17, 32;
	mov.f64 	%fd79, 0d0000000000000000;
	mov.b32 	%r42, 0;
	mov.u32 	%r41, %r2;
$L__BB0_3:
	.pragma "nounroll";
	setp.eq.s32 	%p3, %r40, 0;
	@%p3 bra 	$L__BB0_5;
	mul.wide.s32 	%rd18, %r41, 8;
	add.s64 	%rd19, %rd2, %rd18;
	ld.global.f64 	%fd42, [%rd19];
	ld.global.f64 	%fd43, [%rd47+-32];
	fma.rn.f64 	%fd79, %fd42, %fd43, %fd79;
$L__BB0_5:
	add.s32 	%r24, %r42, 1;
	setp.eq.s32 	%p4, %r1, %r24;
	@%p4 bra 	$L__BB0_7;
	ld.global.f64 	%fd44, [%rd46+-24];
	ld.global.f64 	%fd45, [%rd47+-24];
	fma.rn.f64 	%fd79, %fd44, %fd45, %fd79;
$L__BB0_7:
	add.s32 	%r25, %r42, 2;
	setp.eq.s32 	%p5, %r1, %r25;
	@%p5 bra 	$L__BB0_9;
	ld.global.f64 	%fd46, [%rd46+-16];
	ld.global.f64 	%fd47, [%rd47+-16];
	fma.rn.f64 	%fd79, %fd46, %fd47, %fd79;
$L__BB0_9:
	add.s32 	%r26, %r42, 3;
	setp.eq.s32 	%p6, %r1, %r26;
	@%p6 bra 	$L__BB0_11;
	ld.global.f64 	%fd48, [%rd46+-8];
	ld.global.f64 	%fd49, [%rd47+-8];
	fma.rn.f64 	%fd79, %fd48, %fd49, %fd79;
$L__BB0_11:
	add.s32 	%r27, %r42, 4;
	setp.eq.s32 	%p7, %r1, %r27;
	@%p7 bra 	$L__BB0_13;
	ld.global.f64 	%fd50, [%rd46];
	ld.global.f64 	%fd51, [%rd47];
	fma.rn.f64 	%fd79, %fd50, %fd51, %fd79;
$L__BB0_13:
	add.s32 	%r28, %r42, 5;
	setp.eq.s32 	%p8, %r1, %r28;
	@%p8 bra 	$L__BB0_15;
	ld.global.f64 	%fd52, [%rd46+8];
	ld.global.f64 	%fd53, [%rd47+8];
	fma.rn.f64 	%fd79, %fd52, %fd53, %fd79;
$L__BB0_15:
	add.s32 	%r29, %r42, 6;
	setp.eq.s32 	%p9, %r1, %r29;
	@%p9 bra 	$L__BB0_17;
	ld.global.f64 	%fd54, [%rd46+16];
	ld.global.f64 	%fd55, [%rd47+16];
	fma.rn.f64 	%fd79, %fd54, %fd55, %fd79;
$L__BB0_17:
	add.s32 	%r30, %r42, 7;
	setp.eq.s32 	%p10, %r1, %r30;
	@%p10 bra 	$L__BB0_19;
	ld.global.f64 	%fd56, [%rd46+24];
	ld.global.f64 	%fd57, [%rd47+24];
	fma.rn.f64 	%fd79, %fd56, %fd57, %fd79;
$L__BB0_19:
	add.s32 	%r42, %r42, 8;
	add.s32 	%r41, %r41, 8;
	add.s64 	%rd47, %rd47, 64;
	add.s32 	%r40, %r40, 8;
	add.s64 	%rd46, %rd46, 64;
	setp.ne.s32 	%p11, %r42, %r44;
	@%p11 bra 	$L__BB0_3;
$L__BB0_20:
	setp.eq.s32 	%p12, %r3, 0;
	@%p12 bra 	$L__BB0_41;
	and.b32  	%r13, %r18, 3;
	setp.lt.u32 	%p13, %r3, 4;
	@%p13 bra 	$L__BB0_31;
	setp.eq.s32 	%p14, %r1, %r44;
	mul.wide.u32 	%rd20, %r44, 8;
	add.s64 	%rd9, %rd1, %rd20;
	@%p14 bra 	$L__BB0_24;
	add.s32 	%r31, %r44, %r2;
	mul.wide.s32 	%rd21, %r31, 8;
	add.s64 	%rd22, %rd2, %rd21;
	ld.global.f64 	%fd59, [%rd22];
	ld.global.f64 	%fd60, [%rd9];
	fma.rn.f64 	%fd79, %fd59, %fd60, %fd79;
$L__BB0_24:
	add.s32 	%r32, %r44, 1;
	setp.eq.s32 	%p15, %r1, %r32;
	cvt.s64.s32 	%rd23, %r2;
	cvt.u64.u32 	%rd24, %r44;
	add.s64 	%rd25, %rd24, %rd23;
	shl.b64 	%rd26, %rd25, 3;
	add.s64 	%rd10, %rd2, %rd26;
	@%p15 bra 	$L__BB0_26;
	ld.global.f64 	%fd61, [%rd10+8];
	ld.global.f64 	%fd62, [%rd9+8];
	fma.rn.f64 	%fd79, %fd61, %fd62, %fd79;
$L__BB0_26:
	add.s32 	%r33, %r44, 2;
	setp.eq.s32 	%p16, %r1, %r33;
	@%p16 bra 	$L__BB0_28;
	ld.global.f64 	%fd63, [%rd10+16];
	ld.global.f64 	%fd64, [%rd9+16];
	fma.rn.f64 	%fd79, %fd63, %fd64, %fd79;
$L__BB0_28:
	add.s32 	%r34, %r44, 3;
	setp.eq.s32 	%p17, %r1, %r34;
	@%p17 bra 	$L__BB0_30;
	ld.global.f64 	%fd65, [%rd10+24];
	ld.global.f64 	%fd66, [%rd9+24];
	fma.rn.f64 	%fd79, %fd65, %fd66, %fd79;
$L__BB0_30:
	add.s32 	%r44, %r44, 4;
$L__BB0_31:
	setp.eq.s32 	%p18, %r13, 0;
	@%p18 bra 	$L__BB0_41;
	setp.eq.s32 	%p19, %r13, 1;
	@%p19 bra 	$L__BB0_38;
	setp.eq.s32 	%p20, %r1, %r44;
	mul.wide.u32 	%rd27, %r44, 8;
	add.s64 	%rd11, %rd1, %rd27;
	@%p20 bra 	$L__BB0_35;
	add.s32 	%r35, %r44, %r2;
	mul.wide.s32 	%rd28, %r35, 8;
	add.s64 	%rd29, %rd2, %rd28;
	ld.global.f64 	%fd68, [%rd29];
	ld.global.f64 	%fd69, [%rd11];
	fma.rn.f64 	%fd79, %fd68, %fd69, %fd79;
$L__BB0_35:
	add.s32 	%r36, %r44, 1;
	setp.eq.s32 	%p21, %r1, %r36;
	@%p21 bra 	$L__BB0_37;
	cvt.s64.s32 	%rd30, %r2;
	cvt.s64.s32 	%rd31, %r44;
	add.s64 	%rd32, %rd31, %rd30;
	shl.b64 	%rd33, %rd32, 3;
	add.s64 	%rd34, %rd2, %rd33;
	ld.global.f64 	%fd70, [%rd34+8];
	ld.global.f64 	%fd71, [%rd11+8];
	fma.rn.f64 	%fd79, %fd70, %fd71, %fd79;
$L__BB0_37:
	add.s32 	%r44, %r44, 2;
$L__BB0_38:
	and.b32  	%r37, %r18, 1;
	setp.eq.b32 	%p22, %r37, 1;
	not.pred 	%p23, %p22;
	@%p23 bra 	$L__BB0_41;
	setp.eq.s32 	%p24, %r1, %r44;
	@%p24 bra 	$L__BB0_41;
	add.s32 	%r38, %r44, %r2;
	mul.wide.s32 	%rd35, %r38, 8;
	add.s64 	%rd36, %rd2, %rd35;
	ld.global.f64 	%fd72, [%rd36];
	mul.wide.u32 	%rd37, %r44, 8;
	add.s64 	%rd38, %rd1, %rd37;
	ld.global.f64 	%fd73, [%rd38];
	fma.rn.f64 	%fd79, %fd72, %fd73, %fd79;
$L__BB0_41:
	cvta.to.global.u64 	%rd39, %rd13;
	cvta.to.global.u64 	%rd40, %rd12;
	mul.wide.s32 	%rd41, %r1, 8;
	add.s64 	%rd42, %rd39, %rd41;
	ld.global.f64 	%fd74, [%rd42];
	sub.f64 	%fd75, %fd74, %fd79;
	add.s32 	%r39, %r2, %r1;
	mul.wide.s32 	%rd43, %r39, 8;
	add.s64 	%rd44, %rd2, %rd43;
	ld.global.f64 	%fd76, [%rd44];
	div.rn.f64 	%fd77, %fd75, %fd76;
	add.s64 	%rd45, %rd40, %rd41;
	st.global.f64 	[%rd45], %fd77;
	ret;

}


// ===== COMPILED SASS (sm_100) =====

	.target	sm_100

	.elftype	@"ET_EXEC"


//--------------------- .note.nv.tkinfo           --------------------------
	.section	.note.nv.tkinfo,"",@"SHT_NOTE"
	.sectionflags	@"SHF_NOTE_NV_TKINFO"
	.tkinfo
        /*0018*/ 	.word	0x00000002
        /*0030*/ 	.string	""
        /*0030*/ 	.string	"ptxas"
        /*0030*/ 	.string	"Cuda compilation tools, release 13.0, V13.0.88"
        /*0030*/ 	.string	"Build cuda_13.0.r13.0/compiler.36424714_0"
        /*0030*/ 	.string	"-arch sm_100 -m 64 "



//--------------------- .note.nv.cuinfo           --------------------------
	.section	.note.nv.cuinfo,"",@"SHT_NOTE"
	.sectionflags	@"SHF_NOTE_NV_CUINFO"
        /*0018*/ 	.short	0x0002
        /*001a*/ 	.short	0x0064
        /*001c*/ 	.short	0x0082
	.zero		2


//--------------------- .nv.info                  --------------------------
	.section	.nv.info,"",@"SHT_CUDA_INFO"
	.align	4


	//----- nvinfo : EIATTR_REGCOUNT
	.align		4
        /*0000*/ 	.byte	0x04, 0x2f
        /*0002*/ 	.short	(.L_2 - .L_1)
	.align		4
.L_1:
        /*0004*/ 	.word	index@(_Z13parallelJacobPdS_S_S_iiPi)
        /*0008*/ 	.word	0x0000001e


	//----- nvinfo : EIATTR_FRAME_SIZE
	.align		4
.L_2:
        /*000c*/ 	.byte	0x04, 0x11
        /*000e*/ 	.short	(.L_4 - .L_3)
	.align		4
.L_3:
        /*0010*/ 	.word	index@($__internal_0_$__cuda_sm20_div_rn_f64_full)
        /*0014*/ 	.word	0x00000000


	//----- nvinfo : EIATTR_FRAME_SIZE
	.align		4
.L_4:
        /*0018*/ 	.byte	0x04, 0x11
        /*001a*/ 	.short	(.L_6 - .L_5)
	.align		4
.L_5:
        /*001c*/ 	.word	index@(_Z13parallelJacobPdS_S_S_iiPi)
        /*0020*/ 	.word	0x00000000


	//----- nvinfo : EIATTR_MIN_STACK_SIZE
	.align		4
.L_6:
        /*0024*/ 	.byte	0x04, 0x12
        /*0026*/ 	.short	(.L_8 - .L_7)
	.align		4
.L_7:
        /*0028*/ 	.word	index@(_Z13parallelJacobPdS_S_S_iiPi)
        /*002c*/ 	.word	0x00000000
.L_8:


//--------------------- .nv.compat                --------------------------
	.section	.nv.compat,"",@"SHT_CUDA_COMPAT_INFO"
	.align	4
        /*0000*/ 	.byte	0x02, 0x09, 0x00, 0x00, 0x02, 0x02, 0x01, 0x00, 0x02, 0x05, 0x05, 0x00, 0x03, 0x07, 0x01, 0x01
        /*0010*/ 	.byte	0x02, 0x03, 0x00, 0x00, 0x02, 0x06, 0x01, 0x00, 0x04, 0x0b, 0x08, 0x00, 0x01, 0x00, 0x00, 0x00
        /*0020*/ 	.byte	0x00, 0x00, 0x00, 0x00


//--------------------- .nv.info._Z13parallelJacobPdS_S_S_iiPi --------------------------
	.section	.nv.info._Z13parallelJacobPdS_S_S_iiPi,"",@"SHT_CUDA_INFO"
	.sectionflags	@""
	.align	4


	//----- nvinfo : EIATTR_CUDA_API_VERSION
	.align		4
        /*0000*/ 	.byte	0x04, 0x37
        /*0002*/ 	.short	(.L_10 - .L_9)
.L_9:
        /*0004*/ 	.word	0x00000082


	//----- nvinfo : EIATTR_KPARAM_INFO
	.align		4
.L_10:
        /*0008*/ 	.byte	0x04, 0x17
        /*000a*/ 	.short	(.L_12 - .L_11)
.L_11:
        /*000c*/ 	.word	0x00000000
        /*0010*/ 	.short	0x0006
        /*0012*/ 	.short	0x0028
        /*0014*/ 	.byte	0x00, 0xf5, 0x21, 0x00


	//----- nvinfo : EIATTR_KPARAM_INFO
	.align		4
.L_12:
        /*0018*/ 	.byte	0x04, 0x17
        /*001a*/ 	.short	(.L_14 - .L_13)
.L_13:
        /*001c*/ 	.word	0x00000000
        /*0020*/ 	.short	0x0005
        /*0022*/ 	.short	0x0024
        /*0024*/ 	.byte	0x00, 0xf0, 0x11, 0x00


	//----- nvinfo : EIATTR_KPARAM_INFO
	.align		4
.L_14:
        /*0028*/ 	.byte	0x04, 0x17
        /*002a*/ 	.short	(.L_16 - .L_15)
.L_15:
        /*002c*/ 	.word	0x00000000
        /*0030*/ 	.short	0x0004
        /*0032*/ 	.short	0x0020
        /*0034*/ 	.byte	0x00, 0xf0, 0x11, 0x00


	//----- nvinfo : EIATTR_KPARAM_INFO
	.align		4
.L_16:
        /*0038*/ 	.byte	0x04, 0x17
        /*003a*/ 	.short	(.L_18 - .L_17)
.L_17:
        /*003c*/ 	.word	0x00000000
        /*0040*/ 	.short	0x0003
        /*0042*/ 	.short	0x0018
        /*0044*/ 	.byte	0x00, 0xf5, 0x21, 0x00


	//----- nvinfo : EIATTR_KPARAM_INFO
	.align		4
.L_18:
        /*0048*/ 	.byte	0x04, 0x17
        /*004a*/ 	.short	(.L_20 - .L_19)
.L_19:
        /*004c*/ 	.word	0x00000000
        /*0050*/ 	.short	0x0002
        /*0052*/ 	.short	0x0010
        /*0054*/ 	.byte	0x00, 0xf5, 0x21, 0x00


	//----- nvinfo : EIATTR_KPARAM_INFO
	.align		4
.L_20:
        /*0058*/ 	.byte	0x04, 0x17
        /*005a*/ 	.short	(.L_22 - .L_21)
.L_21:
        /*005c*/ 	.word	0x00000000
        /*0060*/ 	.short	0x0001
        /*0062*/ 	.short	0x0008
        /*0064*/ 	.byte	0x00, 0xf5, 0x21, 0x00


	//----- nvinfo : EIATTR_KPARAM_INFO
	.align		4
.L_22:
        /*0068*/ 	.byte	0x04, 0x17
        /*006a*/ 	.short	(.L_24 - .L_23)
.L_23:
        /*006c*/ 	.word	0x00000000
        /*0070*/ 	.short	0x0000
        /*0072*/ 	.short	0x0000
        /*0074*/ 	.byte	0x00, 0xf5, 0x21, 0x00


	//----- nvinfo : EIATTR_SPARSE_MMA_MASK
	.align		4
.L_24:
        /*0078*/ 	.byte	0x03, 0x50
        /*007a*/ 	.short	0x0000


	//----- nvinfo : EIATTR_MAXREG_COUNT
	.align		4
        /*007c*/ 	.byte	0x03, 0x1b
        /*007e*/ 	.short	0x00ff


	//----- nvinfo : EIATTR_MERCURY_ISA_VERSION
	.align		4
        /*0080*/ 	.byte	0x03, 0x5f
        /*0082*/ 	.short	0x0101


	//----- nvinfo : EIATTR_VRC_CTA_INIT_COUNT
	.align		4
        /*0084*/ 	.byte	0x02, 0x4a
	.zero		1
	.zero		1


	//----- nvinfo : EIATTR_EXIT_INSTR_OFFSETS
	.align		4
        /*0088*/ 	.byte	0x04, 0x1c
        /*008a*/ 	.short	(.L_26 - .L_25)


	//   ....[0]....
.L_25:
        /*008c*/ 	.word	0x00000bd0


	//----- nvinfo : EIATTR_CRS_STACK_SIZE
	.align		4
.L_26:
        /*0090*/ 	.byte	0x04, 0x1e
        /*0092*/ 	.short	(.L_28 - .L_27)
.L_27:
        /*0094*/ 	.word	0x00000000


	//----- nvinfo : EIATTR_CBANK_PARAM_SIZE
	.align		4
.L_28:
        /*0098*/ 	.byte	0x03, 0x19
        /*009a*/ 	.short	0x0030


	//----- nvinfo : EIATTR_PARAM_CBANK
	.align		4
        /*009c*/ 	.byte	0x04, 0x0a
        /*009e*/ 	.short	(.L_30 - .L_29)
	.align		4
.L_29:
        /*00a0*/ 	.word	index@(.nv.constant0._Z13parallelJacobPdS_S_S_iiPi)
        /*00a4*/ 	.short	0x0380
        /*00a6*/ 	.short	0x0030


	//----- nvinfo : EIATTR_SW_WAR
	.align		4
.L_30:
        /*00a8*/ 	.byte	0x04, 0x36
        /*00aa*/ 	.short	(.L_32 - .L_31)
.L_31:
        /*00ac*/ 	.word	0x00000008
.L_32:


//--------------------- .nv.callgraph             --------------------------
	.section	.nv.callgraph,"",@"SHT_CUDA_CALLGRAPH"
	.align	4
	.sectionentsize	8
	.align		4
        /*0000*/ 	.word	0x00000000
	.align		4
        /*0004*/ 	.word	0xffffffff
	.align		4
        /*0008*/ 	.word	0x00000000
	.align		4
        /*000c*/ 	.word	0xfffffffe
	.align		4
        /*0010*/ 	.word	0x00000000
	.align		4
        /*0014*/ 	.word	0xfffffffd
	.align		4
        /*0018*/ 	.word	0x00000000
	.align		4
        /*001c*/ 	.word	0xfffffffc


//--------------------- .nv.constant3             --------------------------
	.section	.nv.constant3,"a",@progbits
	.align	8
.nv.constant3:
	.type		THRESHOLD,@object
	.size		THRESHOLD,(.L_0 - THRESHOLD)
THRESHOLD:
        /*0000*/ 	.byte	0x95, 0xd6, 0x26, 0xe8, 0x0b, 0x2e, 0x11, 0x3e
.L_0:


//--------------------- .text._Z13parallelJacobPdS_S_S_iiPi --------------------------
	.section	.text._Z13parallelJacobPdS_S_S_iiPi,"ax",@progbits
	.align	128
        .global         _Z13parallelJacobPdS_S_S_iiPi
        .type           _Z13parallelJacobPdS_S_S_iiPi,@function
        .size           _Z13parallelJacobPdS_S_S_iiPi,(.L_x_14 - _Z13parallelJacobPdS_S_S_iiPi)
        .other          _Z13parallelJacobPdS_S_S_iiPi,@"STO_CUDA_ENTRY STV_DEFAULT"
_Z13parallelJacobPdS_S_S_iiPi:
.text._Z13parallelJacobPdS_S_S_iiPi:
[----:B------:R-:W-:Y:S01]  /*0000*/  LDC R1, c[0x0][0x37c] ;  /* 0x0000df00ff017b82 */ /* 0x000fe20000000800 */
[----:B------:R-:W0:Y:S01]  /*0010*/  S2R R0, SR_CTAID.X ;  /* 0x0000000000007919 */ /* 0x000e220000002500 */
[----:B------:R-:W1:Y:S01]  /*0020*/  LDCU UR4, c[0x0][0x3a4] ;  /* 0x00007480ff0477ac */ /* 0x000e620008000800 */
[----:B------:R-:W0:Y:S01]  /*0030*/  S2R R3, SR_TID.X ;  /* 0x0000000000037919 */ /* 0x000e220000002100 */
[----:B------:R-:W0:Y:S01]  /*0040*/  LDCU UR5, c[0x0][0x360] ;  /* 0x00006c00ff0577ac */ /* 0x000e220008000800 */
[----:B------:R-:W2:Y:S01]  /*0050*/  LDCU.64 UR10, c[0x0][0x358] ;  /* 0x00006b00ff0a77ac */ /* 0x000ea20008000a00 */
[----:B-1----:R-:W-:Y:S01]  /*0060*/  UISETP.GE.AND UP0, UPT, UR4, 0x1, UPT ;  /* 0x000000010400788c */ /* 0x002fe2000bf06270 */
[----:B0-----:R-:W-:Y:S01]  /*0070*/  IMAD R0, R0, UR5, R3 ;  /* 0x0000000500007c24 */ /* 0x001fe2000f8e0203 */
[----:B------:R-:W-:-:S03]  /*0080*/  CS2R R2, SRZ ;  /* 0x0000000000027805 */ /* 0x000fc6000001ff00 */
[----:B------:R-:W-:-:S04]  /*0090*/  IMAD R21, R0, UR4, RZ ;  /* 0x0000000400157c24 */ /* 0x000fc8000f8e02ff */
[----:B--2---:R-:W-:Y:S05]  /*00a0*/  BRA.U !UP0, `(.L_x_0) ;  /* 0x0000000908547547 */ /* 0x004fea000b800000 */
[----:B------:R-:W-:Y:S01]  /*00b0*/  UISETP.GE.U32.AND UP1, UPT, UR4, 0x8, UPT ;  /* 0x000000080400788c */ /* 0x000fe2000bf26070 */
[----:B------:R-:W-:Y:S01]  /*00c0*/  IMAD.MOV.U32 R20, RZ, RZ, RZ ;  /* 0x000000ffff147224 */ /* 0x000fe200078e00ff */
[----:B------:R-:W-:Y:S01]  /*00d0*/  ULOP3.LUT UR8, UR4, 0x7, URZ, 0xc0, !UPT ;  /* 0x0000000704087892 */ /* 0x000fe2000f8ec0ff */
[----:B------:R-:W-:-:S03]  /*00e0*/  CS2R R2, SRZ ;  /* 0x0000000000027805 */ /* 0x000fc6000001ff00 */
[----:B------:R-:W-:-:S03]  /*00f0*/  UISETP.NE.AND UP0, UPT, UR8, URZ, UPT ;  /* 0x000000ff0800728c */ /* 0x000fc6000bf05270 */
[----:B------:R-:W-:Y:S08]  /*0100*/  BRA.U !UP1, `(.L_x_1) ;  /* 0x0000000509147547 */ /* 0x000ff0000b800000 */
[----:B------:R-:W0:Y:S01]  /*0110*/  LDC.64 R2, c[0x0][0x390] ;  /* 0x0000e400ff027b82 */ /* 0x000e220000000a00 */
[----:B------:R-:W1:Y:S01]  /*0120*/  LDCU.64 UR6, c[0x0][0x388] ;  /* 0x00007100ff0677ac */ /* 0x000e620008000a00 */
[----:B------:R-:W-:Y:S02]  /*0130*/  IMAD.MOV R22, RZ, RZ, -R0 ;  /* 0x000000ffff167224 */ /* 0x000fe400078e0a00 */
[----:B------:R-:W-:Y:S01]  /*0140*/  IMAD.MOV.U32 R23, RZ, RZ, R21 ;  /* 0x000000ffff177224 */ /* 0x000fe200078e0015 */
[----:B------:R-:W-:-:S06]  /*0150*/  ULOP3.LUT UR4, UR4, 0x7ffffff8, URZ, 0xc0, !UPT ;  /* 0x7ffffff804047892 */ /* 0x000fcc000f8ec0ff */
[----:B------:R-:W-:Y:S01]  /*0160*/  IMAD.U32 R20, RZ, RZ, UR4 ;  /* 0x00000004ff147e24 */ /* 0x000fe2000f8e00ff */
[----:B------:R-:W-:Y:S01]  /*0170*/  UMOV UR4, URZ ;  /* 0x000000ff00047c82 */ /* 0x000fe20008000000 */
[----:B-1----:R-:W-:-:S04]  /*0180*/  UIADD3 UR5, UP1, UPT, UR6, 0x20, URZ ;  /* 0x0000002006057890 */ /* 0x002fc8000ff3e0ff */
[----:B------:R-:W-:Y:S01]  /*0190*/  UIADD3.X UR6, UPT, UPT, URZ, UR7, URZ, UP1, !UPT ;  /* 0x00000007ff067290 */ /* 0x000fe20008ffe4ff */
[----:B0-----:R-:W-:-:S04]  /*01a0*/  IMAD.WIDE R2, R21, 0x8, R2 ;  /* 0x0000000815027825 */ /* 0x001fc800078e0202 */
[----:B------:R-:W-:Y:S01]  /*01b0*/  IMAD.U32 R12, RZ, RZ, UR5 ;  /* 0x00000005ff0c7e24 */ /* 0x000fe2000f8e00ff */
[----:B------:R-:W-:Y:S01]  /*01c0*/  IADD3 R16, P0, PT, R2, 0x20, RZ ;  /* 0x0000002002107810 */ /* 0x000fe20007f1e0ff */
[----:B------:R-:W-:-:S04]  /*01d0*/  IMAD.U32 R13, RZ, RZ, UR6 ;  /* 0x00000006ff0d7e24 */ /* 0x000fc8000f8e00ff */
[----:B------:R-:W-:Y:S01]  /*01e0*/  IMAD.X R17, RZ, RZ, R3, P0 ;  /* 0x000000ffff117224 */ /* 0x000fe200000e0603 */
[----:B------:R-:W-:-:S07]  /*01f0*/  CS2R R2, SRZ ;  /* 0x0000000000027805 */ /* 0x000fce000001ff00 */
.L_x_2:
[----:B------:R-:W-:Y:S01]  /*0200*/  ISETP.NE.AND P0, PT, R22, RZ, PT ;  /* 0x000000ff1600720c */ /* 0x000fe20003f05270 */
[----:B------:R-:W-:Y:S01]  /*0210*/  UIADD3 UR5, UPT, UPT, UR4, 0x1, URZ ;  /* 0x0000000104057890 */ /* 0x000fe2000fffe0ff */
[----:B------:R-:W-:Y:S02]  /*0220*/  IMAD.MOV.U32 R6, RZ, RZ, R12 ;  /* 0x000000ffff067224 */ /* 0x000fe400078e000c */
[----:B------:R-:W-:-:S03]  /*0230*/  IMAD.MOV.U32 R7, RZ, RZ, R13 ;  /* 0x000000ffff077224 */ /* 0x000fc600078e000d */
[----:B------:R-:W-:-:S06]  /*0240*/  ISETP.NE.AND P1, PT, R0, UR5, PT ;  /* 0x0000000500007c0c */ /* 0x000fcc000bf25270 */
[----:B------:R-:W0:Y:S01]  /*0250*/  @P0 LDC.64 R14, c[0x0][0x390] ;  /* 0x0000e400ff0e0b82 */ /* 0x000e220000000a00 */
[----:B------:R-:W2:Y:S01]  /*0260*/  @P0 LDG.E.64 R12, desc[UR10][R6.64+-0x20] ;  /* 0xffffe00a060c0981 */ /* 0x000ea2000c1e1b00 */
[----:B------:R-:W-:Y:S02]  /*0270*/  IMAD.MOV.U32 R4, RZ, RZ, R16 ;  /* 0x000000ffff047224 */ /* 0x000fe400078e0010 */
[----:B------:R-:W-:-:S03]  /*0280*/  IMAD.MOV.U32 R5, RZ, RZ, R17 ;  /* 0x000000ffff057224 */ /* 0x000fc600078e0011 */
[----:B------:R-:W3:Y:S04]  /*0290*/  @P1 LDG.E.64 R10, desc[UR10][R6.64+-0x18] ;  /* 0xffffe80a060a1981 */ /* 0x000ee8000c1e1b00 */
[----:B------:R-:W3:Y:S01]  /*02a0*/  @P1 LDG.E.64 R8, desc[UR10][R4.64+-0x18] ;  /* 0xffffe80a04081981 */ /* 0x000ee2000c1e1b00 */
[----:B0-----:R-:W-:-:S06]  /*02b0*/  @P0 IMAD.WIDE R14, R23, 0x8, R14 ;  /* 0x00000008170e0825 */ /* 0x001fcc00078e020e */
[----:B------:R-:W2:Y:S01]  /*02c0*/  @P0 LDG.E.64 R14, desc[UR10][R14.64] ;  /* 0x0000000a0e0e0981 */ /* 0x000ea2000c1e1b00 */
[----:B------:R-:W-:-:S06]  /*02d0*/  UIADD3 UR5, UPT, UPT, UR4, 0x2, URZ ;  /* 0x0000000204057890 */ /* 0x000fcc000fffe0ff */
[----:B------:R-:W-:Y:S01]  /*02e0*/  ISETP.NE.AND P4, PT, R0, UR5, PT ;  /* 0x0000000500007c0c */ /* 0x000fe2000bf85270 */
[----:B------:R-:W-:-:S06]  /*02f0*/  UIADD3 UR5, UPT, UPT, UR4, 0x3, URZ ;  /* 0x0000000304057890 */ /* 0x000fcc000fffe0ff */
[----:B------:R-:W-:Y:S01]  /*0300*/  ISETP.NE.AND P3, PT, R0, UR5, PT ;  /* 0x0000000500007c0c */ /* 0x000fe2000bf65270 */
[----:B------:R-:W-:-:S05]  /*0310*/  UIADD3 UR5, UPT, UPT, UR4, 0x4, URZ ;  /* 0x0000000404057890 */ /* 0x000fca000fffe0ff */
[----:B------:R-:W4:Y:S04]  /*0320*/  @P4 LDG.E.64 R16, desc[UR10][R4.64+-0x10] ;  /* 0xfffff00a04104981 */ /* 0x000f28000c1e1b00 */
[----:B------:R-:W4:Y:S01]  /*0330*/  @P4 LDG.E.64 R18, desc[UR10][R6.64+-0x10] ;  /* 0xfffff00a06124981 */ /* 0x000f22000c1e1b00 */
[----:B------:R-:W-:Y:S01]  /*0340*/  ISETP.NE.AND P2, PT, R0, UR5, PT ;  /* 0x0000000500007c0c */ /* 0x000fe2000bf45270 */
[----:B--2---:R-:W-:Y:S02]  /*0350*/  @P0 DFMA R2, R14, R12, R2 ;  /* 0x0000000c0e02022b */ /* 0x004fe40000000002 */
[----:B------:R-:W2:Y:S04]  /*0360*/  @P3 LDG.E.64 R12, desc[UR10][R4.64+-0x8] ;  /* 0xfffff80a040c3981 */ /* 0x000ea8000c1e1b00 */
[----:B------:R-:W2:Y:S02]  /*0370*/  @P3 LDG.E.64 R14, desc[UR10][R6.64+-0x8] ;  /* 0xfffff80a060e3981 */ /* 0x000ea4000c1e1b00 */
[----:B---3--:R-:W-:-:S04]  /*0380*/  @P1 DFMA R2, R8, R10, R2 ;  /* 0x0000000a0802122b */ /* 0x008fc80000000002 */
[----:B------:R-:W3:Y:S04]  /*0390*/  @P2 LDG.E.64 R8, desc[UR10][R4.64] ;  /* 0x0000000a04082981 */ /* 0x000ee8000c1e1b00 */
[----:B------:R-:W3:Y:S01]  /*03a0*/  @P2 LDG.E.64 R10, desc[UR10][R6.64] ;  /* 0x0000000a060a2981 */ /* 0x000ee2000c1e1b00 */
[----:B------:R-:W-:-:S06]  /*03b0*/  UIADD3 UR5, UPT, UPT, UR4, 0x5, URZ ;  /* 0x0000000504057890 */ /* 0x000fcc000fffe0ff */
[----:B------:R-:W-:Y:S01]  /*03c0*/  ISETP.NE.AND P1, PT, R0, UR5, PT ;  /* 0x0000000500007c0c */ /* 0x000fe2000bf25270 */
[----:B------:R-:W-:Y:S01]  /*03d0*/  UIADD3 UR5, UPT, UPT, UR4, 0x6, URZ ;  /* 0x0000000604057890 */ /* 0x000fe2000fffe0ff */
[----:B----4-:R-:W-:-:S05]  /*03e0*/  @P4 DFMA R2, R16, R18, R2 ;  /* 0x000000121002422b */ /* 0x010fca0000000002 */
        /* <DEDUP_REMOVED lines=11> */
[----:B------:R-:W-:Y:S01]  /*04a0*/  UIADD3 UR4, UPT, UPT, UR4, 0x8, URZ ;  /* 0x0000000804047890 */ /* 0x000fe2000fffe0ff */
[----:B----4-:R-:W-:Y:S01]  /*04b0*/  @P1 DFMA R2, R18, R16, R2 ;  /* 0x000000101202122b */ /* 0x010fe20000000002 */
[----:B------:R-:W-:Y:S01]  /*04c0*/  IADD3 R16, P2, PT, R4, 0x40, RZ ;  /* 0x0000004004107810 */ /* 0x000fe20007f5e0ff */
[----:B------:R-:W-:Y:S02]  /*04d0*/  VIADD R22, R22, 0x8 ;  /* 0x0000000816167836 */ /* 0x000fe40000000000 */
[----:B------:R-:W-:-:S02]  /*04e0*/  VIADD R23, R23, 0x8 ;  /* 0x0000000817177836 */ /* 0x000fc40000000000 */
[----:B------:R-:W-:Y:S02]  /*04f0*/  IMAD.X R17, RZ, RZ, R5, P2 ;  /* 0x000000ffff117224 */ /* 0x000fe400010e0605 */
[----:B--2---:R-:W-:Y:S01]  /*0500*/  @P0 DFMA R2, R12, R14, R2 ;  /* 0x0000000e0c02022b */ /* 0x004fe20000000002 */
[----:B------:R-:W-:Y:S02]  /*0510*/  ISETP.NE.AND P0, PT, R20, UR4, PT ;  /* 0x0000000414007c0c */ /* 0x000fe4000bf05270 */
[----:B------:R-:W-:-:S05]  /*0520*/  IADD3 R12, P1, PT, R6, 0x40, RZ ;  /* 0x00000040060c7810 */ /* 0x000fca0007f3e0ff */
[----:B---3--:R-:W-:Y:S01]  /*0530*/  @P4 DFMA R2, R8, R10, R2 ;  /* 0x0000000a0802422b */ /* 0x008fe20000000002 */
[----:B------:R-:W-:-:S05]  /*0540*/  IMAD.X R13, RZ, RZ, R7, P1 ;  /* 0x000000ffff0d7224 */ /* 0x000fca00008e0607 */
[----:B------:R-:W-:Y:S05]  /*0550*/  @P0 BRA `(.L_x_2) ;  /* 0xfffffffc00280947 */ /* 0x000fea000383ffff */
.L_x_1:
[----:B------:R-:W-:Y:S05]  /*0560*/  BRA.U !UP0, `(.L_x_0) ;  /* 0x0000000508247547 */ /* 0x000fea000b800000 */
[----:B------:R-:W0:Y:S01]  /*0570*/  LDC R24, c[0x0][0x3a4] ;  /* 0x0000e900ff187b82 */ /* 0x000e220000000800 */
[----:B------:R-:W-:Y:S01]  /*0580*/  UISETP.GE.U32.AND UP0, UPT, UR8, 0x4, UPT ;  /* 0x000000040800788c */ /* 0x000fe2000bf06070 */
[----:B0-----:R-:W-:-:S04]  /*0590*/  LOP3.LUT R25, R24, 0x3, RZ, 0xc0, !PT ;  /* 0x0000000318197812 */ /* 0x001fc800078ec0ff */
[----:B------:R-:W-:-:S04]  /*05a0*/  ISETP.NE.AND P0, PT, R25, RZ, PT ;  /* 0x000000ff1900720c */ /* 0x000fc80003f05270 */
[----:B------:R-:W-:Y:S09]  /*05b0*/  BRA.U !UP0, `(.L_x_3) ;  /* 0x0000000108787547 */ /* 0x000ff2000b800000 */
[-C--:B------:R-:W-:Y:S01]  /*05c0*/  ISETP.NE.AND P1, PT, R0, R20.reuse, PT ;  /* 0x000000140000720c */ /* 0x080fe20003f25270 */
[----:B------:R-:W0:Y:S01]  /*05d0*/  LDC.64 R18, c[0x0][0x388] ;  /* 0x0000e200ff127b82 */ /* 0x000e220000000a00 */
[----:B------:R-:W1:Y:S01]  /*05e0*/  LDCU.64 UR4, c[0x0][0x390] ;  /* 0x00007200ff0477ac */ /* 0x000e620008000a00 */
[----:B------:R-:W-:Y:S01]  /*05f0*/  VIADD R7, R20, 0x1 ;  /* 0x0000000114077836 */ /* 0x000fe20000000000 */
[----:B------:R-:W-:-:S04]  /*0600*/  IADD3 R8, P3, PT, R21, R20, RZ ;  /* 0x0000001415087210 */ /* 0x000fc80007f7e0ff */
[----:B------:R-:W-:Y:S02]  /*0610*/  ISETP.NE.AND P2, PT, R0, R7, PT ;  /* 0x000000070000720c */ /* 0x000fe40003f45270 */
[----:B------:R-:W-:-:S03]  /*0620*/  LEA.HI.X.SX32 R9, R21, RZ, 0x1, P3 ;  /* 0x000000ff15097211 */ /* 0x000fc600018f0eff */
[----:B------:R-:W2:Y:S01]  /*0630*/  @P1 LDC.64 R16, c[0x0][0x390] ;  /* 0x0000e400ff101b82 */ /* 0x000ea20000000a00 */
[----:B------:R-:W-:Y:S01]  /*0640*/  @P1 IMAD.IADD R5, R21, 0x1, R20 ;  /* 0x0000000115051824 */ /* 0x000fe200078e0214 */
[----:B-1----:R-:W-:Y:S01]  /*0650*/  LEA R4, P4, R8, UR4, 0x3 ;  /* 0x0000000408047c11 */ /* 0x002fe2000f8818ff */
[----:B0-----:R-:W-:-:S05]  /*0660*/  IMAD.WIDE.U32 R18, R20, 0x8, R18 ;  /* 0x0000000814127825 */ /* 0x001fca00078e0012 */
[----:B------:R-:W3:Y:S04]  /*0670*/  @P1 LDG.E.64 R6, desc[UR10][R18.64] ;  /* 0x0000000a12061981 */ /* 0x000ee8000c1e1b00 */
[----:B------:R-:W4:Y:S01]  /*0680*/  @P2 LDG.E.64 R14, desc[UR10][R18.64+0x8] ;  /* 0x0000080a120e2981 */ /* 0x000f22000c1e1b00 */
[----:B--2---:R-:W-:-:S04]  /*0690*/  @P1 IMAD.WIDE R16, R5, 0x8, R16 ;  /* 0x0000000805101825 */ /* 0x004fc800078e0210 */
[----:B------:R-:W-:Y:S02]  /*06a0*/  VIADD R5, R20, 0x2 ;  /* 0x0000000214057836 */ /* 0x000fe40000000000 */
[----:B------:R-:W3:Y:S03]  /*06b0*/  @P1 LDG.E.64 R16, desc[UR10][R16.64] ;  /* 0x0000000a10101981 */ /* 0x000ee6000c1e1b00 */
[----:B------:R-:W-:Y:S02]  /*06c0*/  ISETP.NE.AND P3, PT, R0, R5, PT ;  /* 0x000000050000720c */ /* 0x000fe40003f65270 */
[----:B------:R-:W-:Y:S01]  /*06d0*/  LEA.HI.X R5, R8, UR5, R9, 0x3, P4 ;  /* 0x0000000508057c11 */ /* 0x000fe2000a0f1c09 */
[----:B------:R-:W-:-:S04]  /*06e0*/  VIADD R9, R20, 0x3 ;  /* 0x0000000314097836 */ /* 0x000fc80000000000 */
[----:B------:R-:W4:Y:S01]  /*06f0*/  @P2 LDG.E.64 R12, desc[UR10][R4.64+0x8] ;  /* 0x0000080a040c2981 */ /* 0x000f22000c1e1b00 */
[----:B------:R-:W-:-:S05]  /*0700*/  ISETP.NE.AND P4, PT, R0, R9, PT ;  /* 0x000000090000720c */ /* 0x000fca0003f85270 */
[----:B------:R-:W2:Y:S04]  /*0710*/  @P3 LDG.E.64 R10, desc[UR10][R18.64+0x10] ;  /* 0x0000100a120a3981 */ /* 0x000ea8000c1e1b00 */
[----:B------:R-:W2:Y:S04]  /*0720*/  @P3 LDG.E.64 R8, desc[UR10][R4.64+0x10] ;  /* 0x0000100a04083981 */ /* 0x000ea8000c1e1b00 */
[----:B------:R-:W5:Y:S04]  /*0730*/  @P4 LDG.E.64 R22, desc[UR10][R18.64+0x18] ;  /* 0x0000180a12164981 */ /* 0x000f68000c1e1b00 */
[----:B------:R-:W5:Y:S01]  /*0740*/  @P4 LDG.E.64 R26, desc[UR10][R4.64+0x18] ;  /* 0x0000180a041a4981 */ /* 0x000f62000c1e1b00 */
[----:B------:R-:W-:Y:S01]  /*0750*/  VIADD R20, R20, 0x4 ;  /* 0x0000000414147836 */ /* 0x000fe20000000000 */
[----:B---3--:R-:W-:-:S08]  /*0760*/  @P1 DFMA R2, R16, R6, R2 ;  /* 0x000000061002122b */ /* 0x008fd00000000002 */
[----:B----4-:R-:W-:-:S08]  /*0770*/  @P2 DFMA R2, R12, R14, R2 ;  /* 0x0000000e0c02222b */ /* 0x010fd00000000002 */
[----:B--2---:R-:W-:-:S08]  /*0780*/  @P3 DFMA R2, R8, R10, R2 ;  /* 0x0000000a0802322b */ /* 0x004fd00000000002 */
[----:B-----5:R-:W-:-:S11]  /*0790*/  @P4 DFMA R2, R26, R22, R2 ;  /* 0x000000161a02422b */ /* 0x020fd60000000002 */
.L_x_3:
[----:B------:R-:W-:Y:S05]  /*07a0*/  @!P0 BRA `(.L_x_0) ;  /* 0x0000000000948947 */ /* 0x000fea0003800000 */
[----:B------:R-:W-:Y:S02]  /*07b0*/  ISETP.NE.AND P0, PT, R25, 0x1, PT ;  /* 0x000000011900780c */ /* 0x000fe40003f05270 */
[----:B------:R-:W-:-:S11]  /*07c0*/  LOP3.LUT R24, R24, 0x1, RZ, 0xc0, !PT ;  /* 0x0000000118187812 */ /* 0x000fd600078ec0ff */
[----:B------:R-:W-:Y:S05]  /*07d0*/  @!P0 BRA `(.L_x_4) ;  /* 0x0000000000548947 */ /* 0x000fea0003800000 */
[----:B------:R-:W-:Y:S01]  /*07e0*/  VIADD R5, R20, 0x1 ;  /* 0x0000000114057836 */ /* 0x000fe20000000000 */
[C---:B------:R-:W-:Y:S01]  /*07f0*/  ISETP.NE.AND P0, PT, R0.reuse, R20, PT ;  /* 0x000000140000720c */ /* 0x040fe20003f05270 */
[----:B------:R-:W0:Y:S03]  /*0800*/  LDC.64 R6, c[0x0][0x388] ;  /* 0x0000e200ff067b82 */ /* 0x000e260000000a00 */
[----:B------:R-:W-:-:S09]  /*0810*/  ISETP.NE.AND P1, PT, R0, R5, PT ;  /* 0x000000050000720c */ /* 0x000fd20003f25270 */
[----:B------:R-:W1:Y:S01]  /*0820*/  @P0 LDC.64 R8, c[0x0][0x390] ;  /* 0x0000e400ff080b82 */ /* 0x000e620000000a00 */
[----:B------:R-:W-:-:S03]  /*0830*/  @P0 IMAD.IADD R13, R21, 0x1, R20 ;  /* 0x00000001150d0824 */ /* 0x000fc600078e0214 */
[----:B------:R-:W-:Y:S02]  /*0840*/  @P1 SHF.R.S32.HI R10, RZ, 0x1f, R20 ;  /* 0x0000001fff0a1819 */ /* 0x000fe40000011414 */
[C---:B------:R-:W-:Y:S02]  /*0850*/  @P1 IADD3 R11, P2, PT, R21.reuse, R20, RZ ;  /* 0x00000014150b1210 */ /* 0x040fe40007f5e0ff */
[----:B------:R-:W2:Y:S02]  /*0860*/  @P1 LDC.64 R4, c[0x0][0x390] ;  /* 0x0000e400ff041b82 */ /* 0x000ea40000000a00 */
[----:B------:R-:W-:Y:S01]  /*0870*/  @P1 LEA.HI.X.SX32 R10, R21, R10, 0x1, P2 ;  /* 0x0000000a150a1211 */ /* 0x000fe200010f0eff */
[----:B0-----:R-:W-:-:S04]  /*0880*/  IMAD.WIDE.U32 R6, R20, 0x8, R6 ;  /* 0x0000000814067825 */ /* 0x001fc800078e0006 */
[----:B-1----:R-:W-:Y:S02]  /*0890*/  @P0 IMAD.WIDE R12, R13, 0x8, R8 ;  /* 0x000000080d0c0825 */ /* 0x002fe400078e0208 */
[----:B------:R-:W3:Y:S04]  /*08a0*/  @P0 LDG.E.64 R8, desc[UR10][R6.64] ;  /* 0x0000000a06080981 */ /* 0x000ee8000c1e1b00 */
[----:B------:R-:W3:Y:S01]  /*08b0*/  @P0 LDG.E.64 R12, desc[UR10][R12.64] ;  /* 0x0000000a0c0c0981 */ /* 0x000ee2000c1e1b00 */
[----:B--2---:R-:W-:-:S04]  /*08c0*/  @P1 LEA R4, P2, R11, R4, 0x3 ;  /* 0x000000040b041211 */ /* 0x004fc800078418ff */
[----:B------:R-:W-:Y:S02]  /*08d0*/  @P1 LEA.HI.X R5, R11, R5, R10, 0x3, P2 ;  /* 0x000000050b051211 */ /* 0x000fe400010f1c0a */
[----:B------:R-:W2:Y:S04]  /*08e0*/  @P1 LDG.E.64 R10, desc[UR10][R6.64+0x8] ;  /* 0x0000080a060a1981 */ /* 0x000ea8000c1e1b00 */
[----:B------:R-:W2:Y:S01]  /*08f0*/  @P1 LDG.E.64 R4, desc[UR10][R4.64+0x8] ;  /* 0x0000080a04041981 */ /* 0x000ea2000c1e1b00 */
[----:B------:R-:W-:Y:S01]  /*0900*/  VIADD R20, R20, 0x2 ;  /* 0x0000000214147836 */ /* 0x000fe20000000000 */
[----:B---3--:R-:W-:-:S08]  /*0910*/  @P0 DFMA R2, R12, R8, R2 ;  /* 0x000000080c02022b */ /* 0x008fd00000000002 */
[----:B--2---:R-:W-:-:S11]  /*0920*/  @P1 DFMA R2, R4, R10, R2 ;  /* 0x0000000a0402122b */ /* 0x004fd60000000002 */
.L_x_4:
[----:B------:R-:W-:Y:S01]  /*0930*/  ISETP.NE.AND P0, PT, R0, R20, PT ;  /* 0x000000140000720c */ /* 0x000fe20003f05270 */
[----:B------:R-:W-:Y:S03]  /*0940*/  BSSY.RECONVERGENT B0, `(.L_x_0) ;  /* 0x000000b000007945 */ /* 0x000fe60003800200 */
[----:B------:R-:W-:-:S13]  /*0950*/  ISETP.NE.U32.OR P0, PT, R24, 0x1, !P0 ;  /* 0x000000011800780c */ /* 0x000fda0004705470 */
[----:B------:R-:W-:Y:S05]  /*0960*/  @P0 BRA `(.L_x_5) ;  /* 0x0000000000200947 */ /* 0x000fea0003800000 */
[----:B------:R-:W0:Y:S01]  /*0970*/  LDC.64 R4, c[0x0][0x390] ;  /* 0x0000e400ff047b82 */ /* 0x000e220000000a00 */
[----:B------:R-:W-:-:S07]  /*0980*/  IMAD.IADD R9, R21, 0x1, R20 ;  /* 0x0000000115097824 */ /* 0x000fce00078e0214 */
[----:B------:R-:W1:Y:S01]  /*0990*/  LDC.64 R6, c[0x0][0x388] ;  /* 0x0000e200ff067b82 */ /* 0x000e620000000a00 */
[----:B0-----:R-:W-:-:S06]  /*09a0*/  IMAD.WIDE R4, R9, 0x8, R4 ;  /* 0x0000000809047825 */ /* 0x001fcc00078e0204 */
[----:B------:R-:W2:Y:S01]  /*09b0*/  LDG.E.64 R4, desc[UR10][R4.64] ;  /* 0x0000000a04047981 */ /* 0x000ea2000c1e1b00 */
[----:B-1----:R-:W-:-:S06]  /*09c0*/  IMAD.WIDE.U32 R6, R20, 0x8, R6 ;  /* 0x0000000814067825 */ /* 0x002fcc00078e0006 */
[----:B------:R-:W2:Y:S02]  /*09d0*/  LDG.E.64 R6, desc[UR10][R6.64] ;  /* 0x0000000a06067981 */ /* 0x000ea4000c1e1b00 */
[----:B--2---:R-:W-:-:S11]  /*09e0*/  DFMA R2, R4, R6, R2 ;  /* 0x000000060402722b */ /* 0x004fd60000000002 */
.L_x_5:
[----:B------:R-:W-:Y:S05]  /*09f0*/  BSYNC.RECONVERGENT B0 ;  /* 0x0000000000007941 */ /* 0x000fea0003800200 */
.L_x_0:
[----:B------:R-:W0:Y:S01]  /*0a00*/  LDC.64 R4, c[0x0][0x390] ;  /* 0x0000e400ff047b82 */ /* 0x000e220000000a00 */
[----:B------:R-:W-:-:S07]  /*0a10*/  IMAD.IADD R21, R0, 0x1, R21 ;  /* 0x0000000100157824 */ /* 0x000fce00078e0215 */
[----:B------:R-:W1:Y:S01]  /*0a20*/  LDC.64 R8, c[0x0][0x398] ;  /* 0x0000e600ff087b82 */ /* 0x000e620000000a00 */
[----:B0-----:R-:W-:-:S06]  /*0a30*/  IMAD.WIDE R4, R21, 0x8, R4 ;  /* 0x0000000815047825 */ /* 0x001fcc00078e0204 */
[----:B------:R-:W2:Y:S01]  /*0a40*/  LDG.E.64 R4, desc[UR10][R4.64] ;  /* 0x0000000a04047981 */ /* 0x000ea2000c1e1b00 */
[----:B-1----:R-:W-:-:S05]  /*0a50*/  IMAD.WIDE R8, R0, 0x8, R8 ;  /* 0x0000000800087825 */ /* 0x002fca00078e0208 */
[----:B------:R-:W3:Y:S01]  /*0a60*/  LDG.E.64 R6, desc[UR10][R8.64] ;  /* 0x0000000a08067981 */ /* 0x000ee2000c1e1b00 */
[----:B------:R-:W-:Y:S01]  /*0a70*/  IMAD.MOV.U32 R10, RZ, RZ, 0x1 ;  /* 0x00000001ff0a7424 */ /* 0x000fe200078e00ff */
[----:B------:R-:W-:Y:S01]  /*0a80*/  BSSY.RECONVERGENT B0, `(.L_x_6) ;  /* 0x0000011000007945 */ /* 0x000fe20003800200 */
[----:B--2---:R-:W0:Y:S01]  /*0a90*/  MUFU.RCP64H R11, R5 ;  /* 0x00000005000b7308 */ /* 0x004e220000001800 */
[----:B---3--:R-:W-:-:S03]  /*0aa0*/  DADD R6, R6, -R2 ;  /* 0x0000000006067229 */ /* 0x008fc60000000802 */
[----:B0-----:R-:W-:-:S07]  /*0ab0*/  DFMA R12, -R4, R10, 1 ;  /* 0x3ff00000040c742b */ /* 0x001fce000000010a */
[----:B------:R-:W-:Y:S01]  /*0ac0*/  FSETP.GEU.AND P1, PT, |R7|, 6.5827683646048100446e-37, PT ;  /* 0x036000000700780b */ /* 0x000fe20003f2e200 */
[----:B------:R-:W-:-:S08]  /*0ad0*/  DFMA R12, R12, R12, R12 ;  /* 0x0000000c0c0c722b */ /* 0x000fd0000000000c */
[----:B------:R-:W-:-:S08]  /*0ae0*/  DFMA R12, R10, R12, R10 ;  /* 0x0000000c0a0c722b */ /* 0x000fd0000000000a */
[----:B------:R-:W-:-:S08]  /*0af0*/  DFMA R10, -R4, R12, 1 ;  /* 0x3ff00000040a742b */ /* 0x000fd0000000010c */
[----:B------:R-:W-:-:S08]  /*0b00*/  DFMA R10, R12, R10, R12 ;  /* 0x0000000a0c0a722b */ /* 0x000fd0000000000c */
[----:B------:R-:W-:-:S08]  /*0b10*/  DMUL R2, R6, R10 ;  /* 0x0000000a06027228 */ /* 0x000fd00000000000 */
[----:B------:R-:W-:-:S08]  /*0b20*/  DFMA R12, -R4, R2, R6 ;  /* 0x00000002040c722b */ /* 0x000fd00000000106 */
[----:B------:R-:W-:-:S10]  /*0b30*/  DFMA R2, R10, R12, R2 ;  /* 0x0000000c0a02722b */ /* 0x000fd40000000002 */
[----:B------:R-:W-:-:S05]  /*0b40*/  FFMA R8, RZ, R5, R3 ;  /* 0x00000005ff087223 */ /* 0x000fca0000000003 */
[----:B------:R-:W-:-:S13]  /*0b50*/  FSETP.GT.AND P0, PT, |R8|, 1.469367938527859385e-39, PT ;  /* 0x001000000800780b */ /* 0x000fda0003f04200 */
[----:B------:R-:W-:Y:S05]  /*0b60*/  @P0 BRA P1, `(.L_x_7) ;  /* 0x0000000000080947 */ /* 0x000fea0000800000 */
[----:B------:R-:W-:-:S07]  /*0b70*/  MOV R10, 0xb90 ;  /* 0x00000b90000a7802 */ /* 0x000fce0000000f00 */
[----:B------:R-:W-:Y:S05]  /*0b80*/  CALL.REL.NOINC `($__internal_0_$__cuda_sm20_div_rn_f64_full) ;  /* 0x0000000000147944 */ /* 0x000fea0003c00000 */
.L_x_7:
[----:B------:R-:W-:Y:S05]  /*0b90*/  BSYNC.RECONVERGENT B0 ;  /* 0x0000000000007941 */ /* 0x000fea0003800200 */
.L_x_6:
[----:B------:R-:W0:Y:S02]  /*0ba0*/  LDC.64 R4, c[0x0][0x380] ;  /* 0x0000e000ff047b82 */ /* 0x000e240000000a00 */
[----:B0-----:R-:W-:-:S05]  /*0bb0*/  IMAD.WIDE R4, R0, 0x8, R4 ;  /* 0x0000000800047825 */ /* 0x001fca00078e0204 */
[----:B------:R-:W-:Y:S01]  /*0bc0*/  STG.E.64 desc[UR10][R4.64], R2 ;  /* 0x0000000204007986 */ /* 0x000fe2000c101b0a */
[----:B------:R-:W-:Y:S05]  /*0bd0*/  EXIT ;  /* 0x000000000000794d */ /* 0x000fea0003800000 */
        .weak           $__internal_0_$__cuda_sm20_div_rn_f64_full
        .type           $__internal_0_$__cuda_sm20_div_rn_f64_full,@function
        .size           $__internal_0_$__cuda_sm20_div_rn_f64_full,(.L_x_14 - $__internal_0_$__cuda_sm20_div_rn_f64_full)
$__internal_0_$__cuda_sm20_div_rn_f64_full:
[C---:B------:R-:W-:Y:S01]  /*0be0*/  FSETP.GEU.AND P0, PT, |R5|.reuse, 1.469367938527859385e-39, PT ;  /* 0x001000000500780b */ /* 0x040fe20003f0e200 */
[----:B------:R-:W-:Y:S01]  /*0bf0*/  IMAD.MOV.U32 R16, RZ, RZ, 0x1 ;  /* 0x00000001ff107424 */ /* 0x000fe200078e00ff */
[----:B------:R-:W-:Y:S01]  /*0c00*/  LOP3.LUT R2, R5, 0x800fffff, RZ, 0xc0, !PT ;  /* 0x800fffff05027812 */ /* 0x000fe200078ec0ff */
[----:B------:R-:W-:Y:S01]  /*0c10*/  BSSY.RECONVERGENT B1, `(.L_x_8) ;  /* 0x0000055000017945 */ /* 0x000fe20003800200 */
[C---:B------:R-:W-:Y:S02]  /*0c20*/  FSETP.GEU.AND P2, PT, |R7|.reuse, 1.469367938527859385e-39, PT ;  /* 0x001000000700780b */ /* 0x040fe40003f4e200 */
[----:B------:R-:W-:Y:S01]  /*0c30*/  LOP3.LUT R3, R2, 0x3ff00000, RZ, 0xfc, !PT ;  /* 0x3ff0000002037812 */ /* 0x000fe200078efcff */
[----:B------:R-:W-:Y:S01]  /*0c40*/  IMAD.MOV.U32 R2, RZ, RZ, R4 ;  /* 0x000000ffff027224 */ /* 0x000fe200078e0004 */
[----:B------:R-:W-:Y:S02]  /*0c50*/  LOP3.LUT R11, R7, 0x7ff00000, RZ, 0xc0, !PT ;  /* 0x7ff00000070b7812 */ /* 0x000fe400078ec0ff */
[----:B------:R-:W-:-:S03]  /*0c60*/  LOP3.LUT R14, R5, 0x7ff00000, RZ, 0xc0, !PT ;  /* 0x7ff00000050e7812 */ /* 0x000fc600078ec0ff */
[----:B------:R-:W-:Y:S01]  /*0c70*/  @!P0 DMUL R2, R4, 8.98846567431157953865e+307 ;  /* 0x7fe0000004028828 */ /* 0x000fe20000000000 */
[----:B------:R-:W-:-:S03]  /*0c80*/  ISETP.GE.U32.AND P1, PT, R11, R14, PT ;  /* 0x0000000e0b00720c */ /* 0x000fc60003f26070 */
[----:B------:R-:W-:Y:S01]  /*0c90*/  @!P2 LOP3.LUT R12, R5, 0x7ff00000, RZ, 0xc0, !PT ;  /* 0x7ff00000050ca812 */ /* 0x000fe200078ec0ff */
[----:B------:R-:W-:Y:S01]  /*0ca0*/  @!P2 IMAD.MOV.U32 R18, RZ, RZ, RZ ;  /* 0x000000ffff12a224 */ /* 0x000fe200078e00ff */
[----:B------:R-:W0:Y:S02]  /*0cb0*/  MUFU.RCP64H R17, R3 ;  /* 0x0000000300117308 */ /* 0x000e240000001800 */
[----:B------:R-:W-:Y:S01]  /*0cc0*/  @!P2 ISETP.GE.U32.AND P3, PT, R11, R12, PT ;  /* 0x0000000c0b00a20c */ /* 0x000fe20003f66070 */
[----:B------:R-:W-:-:S05]  /*0cd0*/  IMAD.MOV.U32 R12, RZ, RZ, 0x1ca00000 ;  /* 0x1ca00000ff0c7424 */ /* 0x000fca00078e00ff */
[----:B------:R-:W-:-:S04]  /*0ce0*/  @!P2 SEL R13, R12, 0x63400000, !P3 ;  /* 0x634000000c0da807 */ /* 0x000fc80005800000 */
[----:B------:R-:W-:-:S04]  /*0cf0*/  @!P2 LOP3.LUT R13, R13, 0x80000000, R7, 0xf8, !PT ;  /* 0x800000000d0da812 */ /* 0x000fc800078ef807 */
[----:B------:R-:W-:Y:S01]  /*0d00*/  @!P2 LOP3.LUT R19, R13, 0x100000, RZ, 0xfc, !PT ;  /* 0x001000000d13a812 */ /* 0x000fe200078efcff */
[----:B0-----:R-:W-:-:S08]  /*0d10*/  DFMA R8, R16, -R2, 1 ;  /* 0x3ff000001008742b */ /* 0x001fd00000000802 */
[----:B------:R-:W-:-:S08]  /*0d20*/  DFMA R8, R8, R8, R8 ;  /* 0x000000080808722b */ /* 0x000fd00000000008 */
[----:B------:R-:W-:Y:S01]  /*0d30*/  DFMA R16, R16, R8, R16 ;  /* 0x000000081010722b */ /* 0x000fe20000000010 */
[----:B------:R-:W-:Y:S01]  /*0d40*/  SEL R9, R12, 0x63400000, !P1 ;  /* 0x634000000c097807 */ /* 0x000fe20004800000 */
[----:B------:R-:W-:-:S03]  /*0d50*/  IMAD.MOV.U32 R8, RZ, RZ, R6 ;  /* 0x000000ffff087224 */ /* 0x000fc600078e0006 */
[----:B------:R-:W-:-:S03]  /*0d60*/  LOP3.LUT R9, R9, 0x800fffff, R7, 0xf8, !PT ;  /* 0x800fffff09097812 */ /* 0x000fc600078ef807 */
[----:B------:R-:W-:-:S03]  /*0d70*/  DFMA R20, R16, -R2, 1 ;  /* 0x3ff000001014742b */ /* 0x000fc60000000802 */
[----:B------:R-:W-:-:S05]  /*0d80*/  @!P2 DFMA R8, R8, 2, -R18 ;  /* 0x400000000808a82b */ /* 0x000fca0000000812 */
[----:B------:R-:W-:Y:S01]  /*0d90*/  DFMA R16, R16, R20, R16 ;  /* 0x000000141010722b */ /* 0x000fe20000000010 */
[----:B------:R-:W-:Y:S02]  /*0da0*/  IMAD.MOV.U32 R21, RZ, RZ, R11 ;  /* 0x000000ffff157224 */ /* 0x000fe400078e000b */
[----:B------:R-:W-:Y:S01]  /*0db0*/  IMAD.MOV.U32 R20, RZ, RZ, R14 ;  /* 0x000000ffff147224 */ /* 0x000fe200078e000e */
[----:B------:R-:W-:Y:S02]  /*0dc0*/  @!P0 LOP3.LUT R20, R3, 0x7ff00000, RZ, 0xc0, !PT ;  /* 0x7ff0000003148812 */ /* 0x000fe400078ec0ff */
[----:B------:R-:W-:Y:S02]  /*0dd0*/  @!P2 LOP3.LUT R21, R9, 0x7ff00000, RZ, 0xc0, !PT ;  /* 0x7ff000000915a812 */ /* 0x000fe400078ec0ff */
[----:B------:R-:W-:Y:S01]  /*0de0*/  DMUL R18, R16, R8 ;  /* 0x0000000810127228 */ /* 0x000fe20000000000 */
[----:B------:R-:W-:Y:S02]  /*0df0*/  VIADD R22, R20, 0xffffffff ;  /* 0xffffffff14167836 */ /* 0x000fe40000000000 */
[----:B------:R-:W-:-:S05]  /*0e00*/  VIADD R13, R21, 0xffffffff ;  /* 0xffffffff150d7836 */ /* 0x000fca0000000000 */
[----:B------:R-:W-:Y:S01]  /*0e10*/  DFMA R14, R18, -R2, R8 ;  /* 0x80000002120e722b */ /* 0x000fe20000000008 */
[----:B------:R-:W-:-:S04]  /*0e20*/  ISETP.GT.U32.AND P0, PT, R13, 0x7feffffe, PT ;  /* 0x7feffffe0d00780c */ /* 0x000fc80003f04070 */
[----:B------:R-:W-:-:S03]  /*0e30*/  ISETP.GT.U32.OR P0, PT, R22, 0x7feffffe, P0 ;  /* 0x7feffffe1600780c */ /* 0x000fc60000704470 */
[----:B------:R-:W-:-:S10]  /*0e40*/  DFMA R14, R16, R14, R18 ;  /* 0x0000000e100e722b */ /* 0x000fd40000000012 */
[----:B------:R-:W-:Y:S05]  /*0e50*/  @P0 BRA `(.L_x_9) ;  /* 0x00000000006c0947 */ /* 0x000fea0003800000 */
[----:B------:R-:W-:-:S04]  /*0e60*/  LOP3.LUT R16, R5, 0x7ff00000, RZ, 0xc0, !PT ;  /* 0x7ff0000005107812 */ /* 0x000fc800078ec0ff */
[CC--:B------:R-:W-:Y:S02]  /*0e70*/  VIADDMNMX R6, R11.reuse, -R16.reuse, 0xb9600000, !PT ;  /* 0xb96000000b067446 */ /* 0x0c0fe40007800910 */
[----:B------:R-:W-:Y:S02]  /*0e80*/  ISETP.GE.U32.AND P0, PT, R11, R16, PT ;  /* 0x000000100b00720c */ /* 0x000fe40003f06070 */
[----:B------:R-:W-:Y:S02]  /*0e90*/  VIMNMX R6, PT, PT, R6, 0x46a00000, PT ;  /* 0x46a0000006067848 */ /* 0x000fe40003fe0100 */
[----:B------:R-:W-:-:S05]  /*0ea0*/  SEL R11, R12, 0x63400000, !P0 ;  /* 0x634000000c0b7807 */ /* 0x000fca0004000000 */
[----:B------:R-:W-:Y:S02]  /*0eb0*/  IMAD.IADD R11, R6, 0x1, -R11 ;  /* 0x00000001060b7824 */ /* 0x000fe400078e0a0b */
[----:B------:R-:W-:Y:S02]  /*0ec0*/  IMAD.MOV.U32 R6, RZ, RZ, RZ ;  /* 0x000000ffff067224 */ /* 0x000fe400078e00ff */
[----:B------:R-:W-:-:S06]  /*0ed0*/  VIADD R7, R11, 0x7fe00000 ;  /* 0x7fe000000b077836 */ /* 0x000fcc0000000000 */
[----:B------:R-:W-:-:S10]  /*0ee0*/  DMUL R12, R14, R6 ;  /* 0x000000060e0c7228 */ /* 0x000fd40000000000 */
[----:B------:R-:W-:-:S13]  /*0ef0*/  FSETP.GTU.AND P0, PT, |R13|, 1.469367938527859385e-39, PT ;  /* 0x001000000d00780b */ /* 0x000fda0003f0c200 */
[----:B------:R-:W-:Y:S05]  /*0f00*/  @P0 BRA `(.L_x_10) ;  /* 0x0000000000940947 */ /* 0x000fea0003800000 */
[----:B------:R-:W-:Y:S01]  /*0f10*/  DFMA R2, R14, -R2, R8 ;  /* 0x800000020e02722b */ /* 0x000fe20000000008 */
[----:B------:R-:W-:-:S09]  /*0f20*/  IMAD.MOV.U32 R6, RZ, RZ, RZ ;  /* 0x000000ffff067224 */ /* 0x000fd200078e00ff */
[C---:B------:R-:W-:Y:S02]  /*0f30*/  FSETP.NEU.AND P0, PT, R3.reuse, RZ, PT ;  /* 0x000000ff0300720b */ /* 0x040fe40003f0d000 */
[----:B------:R-:W-:-:S04]  /*0f40*/  LOP3.LUT R5, R3, 0x80000000, R5, 0x48, !PT ;  /* 0x8000000003057812 */ /* 0x000fc800078e4805 */
[----:B------:R-:W-:-:S07]  /*0f50*/  LOP3.LUT R7, R5, R7, RZ, 0xfc, !PT ;  /* 0x0000000705077212 */ /* 0x000fce00078efcff */
[----:B------:R-:W-:Y:S05]  /*0f60*/  @!P0 BRA `(.L_x_10) ;  /* 0x00000000007c8947 */ /* 0x000fea0003800000 */
[----:B------:R-:W-:Y:S01]  /*0f70*/  IMAD.MOV R3, RZ, RZ, -R11 ;  /* 0x000000ffff037224 */ /* 0x000fe200078e0a0b */
[----:B------:R-:W-:Y:S01]  /*0f80*/  DMUL.RP R6, R14, R6 ;  /* 0x000000060e067228 */ /* 0x000fe20000008000 */
[----:B------:R-:W-:-:S06]  /*0f90*/  IMAD.MOV.U32 R2, RZ, RZ, RZ ;  /* 0x000000ffff027224 */ /* 0x000fcc00078e00ff */
[----:B------:R-:W-:-:S03]  /*0fa0*/  DFMA R2, R12, -R2, R14 ;  /* 0x800000020c02722b */ /* 0x000fc6000000000e */
[----:B------:R-:W-:-:S03]  /*0fb0*/  LOP3.LUT R5, R7, R5, RZ, 0x3c, !PT ;  /* 0x0000000507057212 */ /* 0x000fc600078e3cff */
[----:B------:R-:W-:-:S04]  /*0fc0*/  IADD3 R2, PT, PT, -R11, -0x43300000, RZ ;  /* 0xbcd000000b027810 */ /* 0x000fc80007ffe1ff */
[----:B------:R-:W-:-:S04]  /*0fd0*/  FSETP.NEU.AND P0, PT, |R3|, R2, PT ;  /* 0x000000020300720b */ /* 0x000fc80003f0d200 */
[----:B------:R-:W-:Y:S02]  /*0fe0*/  FSEL R12, R6, R12, !P0 ;  /* 0x0000000c060c7208 */ /* 0x000fe40004000000 */
[----:B------:R-:W-:Y:S01]  /*0ff0*/  FSEL R13, R5, R13, !P0 ;  /* 0x0000000d050d7208 */ /* 0x000fe20004000000 */
[----:B------:R-:W-:Y:S06]  /*1000*/  BRA `(.L_x_10) ;  /* 0x0000000000547947 */ /* 0x000fec0003800000 */
.L_x_9:
[----:B------:R-:W-:-:S14]  /*1010*/  DSETP.NAN.AND P0, PT, R6, R6, PT ;  /* 0x000000060600722a */ /* 0x000fdc0003f08000 */
[----:B------:R-:W-:Y:S05]  /*1020*/  @P0 BRA `(.L_x_11) ;  /* 0x0000000000440947 */ /* 0x000fea0003800000 */
[----:B------:R-:W-:-:S14]  /*1030*/  DSETP.NAN.AND P0, PT, R4, R4, PT ;  /* 0x000000040400722a */ /* 0x000fdc0003f08000 */
[----:B------:R-:W-:Y:S05]  /*1040*/  @P0 BRA `(.L_x_12) ;  /* 0x0000000000300947 */ /* 0x000fea0003800000 */
[----:B------:R-:W-:Y:S01]  /*1050*/  ISETP.NE.AND P0, PT, R21, R20, PT ;  /* 0x000000141500720c */ /* 0x000fe20003f05270 */
[----:B------:R-:W-:Y:S02]  /*1060*/  IMAD.MOV.U32 R12, RZ, RZ, 0x0 ;  /* 0x00000000ff0c7424 */ /* 0x000fe400078e00ff */
[----:B------:R-:W-:-:S10]  /*1070*/  IMAD.MOV.U32 R13, RZ, RZ, -0x80000 ;  /* 0xfff80000ff0d7424 */ /* 0x000fd400078e00ff */
[----:B------:R-:W-:Y:S05]  /*1080*/  @!P0 BRA `(.L_x_10) ;  /* 0x0000000000348947 */ /* 0x000fea0003800000 */
[----:B------:R-:W-:Y:S02]  /*1090*/  ISETP.NE.AND P0, PT, R21, 0x7ff00000, PT ;  /* 0x7ff000001500780c */ /* 0x000fe40003f05270 */
[----:B------:R-:W-:Y:S02]  /*10a0*/  LOP3.LUT R13, R7, 0x80000000, R5, 0x48, !PT ;  /* 0x80000000070d7812 */ /* 0x000fe400078e4805 */
[----:B------:R-:W-:-:S13]  /*10b0*/  ISETP.EQ.OR P0, PT, R20, RZ, !P0 ;  /* 0x000000ff1400720c */ /* 0x000fda0004702670 */
[----:B------:R-:W-:Y:S01]  /*10c0*/  @P0 LOP3.LUT R2, R13, 0x7ff00000, RZ, 0xfc, !PT ;  /* 0x7ff000000d020812 */ /* 0x000fe200078efcff */
[----:B------:R-:W-:Y:S02]  /*10d0*/  @!P0 IMAD.MOV.U32 R12, RZ, RZ, RZ ;  /* 0x000000ffff0c8224 */ /* 0x000fe400078e00ff */
[----:B------:R-:W-:Y:S02]  /*10e0*/  @P0 IMAD.MOV.U32 R12, RZ, RZ, RZ ;  /* 0x000000ffff0c0224 */ /* 0x000fe400078e00ff */
[----:B------:R-:W-:Y:S01]  /*10f0*/  @P0 IMAD.MOV.U32 R13, RZ, RZ, R2 ;  /* 0x000000ffff0d0224 */ /* 0x000fe200078e0002 */
[----:B------:R-:W-:Y:S06]  /*1100*/  BRA `(.L_x_10) ;  /* 0x0000000000147947 */ /* 0x000fec0003800000 */
.L_x_12:
[----:B------:R-:W-:Y:S01]  /*1110*/  LOP3.LUT R13, R5, 0x80000, RZ, 0xfc, !PT ;  /* 0x00080000050d7812 */ /* 0x000fe200078efcff */
[----:B------:R-:W-:Y:S01]  /*1120*/  IMAD.MOV.U32 R12, RZ, RZ, R4 ;  /* 0x000000ffff0c7224 */ /* 0x000fe200078e0004 */
[----:B------:R-:W-:Y:S06]  /*1130*/  BRA `(.L_x_10) ;  /* 0x0000000000087947 */ /* 0x000fec0003800000 */
.L_x_11:
[----:B------:R-:W-:Y:S01]  /*1140*/  LOP3.LUT R13, R7, 0x80000, RZ, 0xfc, !PT ;  /* 0x00080000070d7812 */ /* 0x000fe200078efcff */
[----:B------:R-:W-:-:S07]  /*1150*/  IMAD.MOV.U32 R12, RZ, RZ, R6 ;  /* 0x000000ffff0c7224 */ /* 0x000fce00078e0006 */
.L_x_10:
[----:B------:R-:W-:Y:S05]  /*1160*/  BSYNC.RECONVERGENT B1 ;  /* 0x0000000000017941 */ /* 0x000fea0003800200 */
.L_x_8:
[----:B------:R-:W-:Y:S02]  /*1170*/  IMAD.MOV.U32 R11, RZ, RZ, 0x0 ;  /* 0x00000000ff0b7424 */ /* 0x000fe400078e00ff */
[----:B------:R-:W-:Y:S02]  /*1180*/  IMAD.MOV.U32 R2, RZ, RZ, R12 ;  /* 0x000000ffff027224 */ /* 0x000fe400078e000c */
[----:B------:R-:W-:Y:S01]  /*1190*/  IMAD.MOV.U32 R3, RZ, RZ, R13 ;  /* 0x000000ffff037224 */ /* 0x000fe200078e000d */
[----:B------:R-:W-:Y:S06]  /*11a0*/  RET.REL.NODEC R10 `(_Z13parallelJacobPdS_S_S_iiPi) ;  /* 0xffffffec0a947950 */ /* 0x000fec0003c3ffff */
.L_x_13:
[----:B------:R-:W-:-:S00]  /*11b0*/  BRA `(.L_x_13) ;  /* 0xfffffffc00fc7947 */ /* 0x000fc0000383ffff */
[----:B------:R-:W-:-:S00]  /*11c0*/  NOP ;  /* 0x0000000000007918 */ /* 0x000fc00000000000 */
        /* <DEDUP_REMOVED lines=11> */
.L_x_14:


//--------------------- .nv.shared.reserved.0     --------------------------
	.section	.nv.shared.reserved.0,"aw",@nobits
	.weak		__nv_reservedSMEM_offset_0_alias
	.size		__nv_reservedSMEM_offset_0_alias, 0, 64
	.other		__nv_reservedSMEM_offset_0_alias,@"STO_CUDA_RESERVED_SHARED STV_DEFAULT"
__nv_reservedSMEM_offset_0_alias:
	.zero		0
	.zero		64


//--------------------- .nv.constant0._Z13parallelJacobPdS_S_S_iiPi --------------------------
	.section	.nv.constant0._Z13parallelJacobPdS_S_S_iiPi,"a",@progbits
	.sectionflags	@""
	.align	4
.nv.constant0._Z13parallelJacobPdS_S_S_iiPi:
	.zero		944


//--------------------- SYMBOLS --------------------------

	.type		.nv.reservedSmem.offset0,@object
	.size		.nv.reservedSmem.offset0,0x4
